//
// Generated by NVIDIA NVVM Compiler
//
// Compiler Build ID: CL-36424714
// Cuda compilation tools, release 13.0, V13.0.88
// Based on NVVM 20.0.0
//

.version 9.0
.target sm_100
.address_size 64

	// .globl	_Z6atomiciPd

.visible .entry _Z6atomiciPd(
	.param .u32 _Z6atomiciPd_param_0,
	.param .u64 .ptr .align 1 _Z6atomiciPd_param_1
)
{
	.reg .pred 	%p<2>;
	.reg .b64 	%rd<8>;
	.reg .b64 	%fd<3>;

	ld.param.u64 	%rd5, [_Z6atomiciPd_param_1];
	cvta.to.global.u64 	%rd1, %rd5;
	ld.global.u64 	%rd7, [%rd1];
$L__BB0_1:
	mov.b64 	%fd1, %rd7;
	add.f64 	%fd2, %fd1, 0d3FF0000000000000;
	mov.b64 	%rd6, %fd2;
	atom.relaxed.global.cas.b64 	%rd4, [%rd1], %rd7, %rd6;
	setp.ne.s64 	%p1, %rd7, %rd4;
	mov.u64 	%rd7, %rd4;
	@%p1 bra 	$L__BB0_1;
	ret;

}


// ===== COMPILED SASS (sm_100) =====

	.target	sm_100

	.elftype	@"ET_EXEC"


//--------------------- .note.nv.tkinfo           --------------------------
	.section	.note.nv.tkinfo,"",@"SHT_NOTE"
	.sectionflags	@"SHF_NOTE_NV_TKINFO"
	.tkinfo
        /*0018*/ 	.word	0x00000002
        /*0030*/ 	.string	""
        /*0030*/ 	.string	"ptxas"
        /*0030*/ 	.string	"Cuda compilation tools, release 13.0, V13.0.88"
        /*0030*/ 	.string	"Build cuda_13.0.r13.0/compiler.36424714_0"
        /*0030*/ 	.string	"-arch sm_100 -m 64 "



//--------------------- .note.nv.cuinfo           --------------------------
	.section	.note.nv.cuinfo,"",@"SHT_NOTE"
	.sectionflags	@"SHF_NOTE_NV_CUINFO"
        /*0018*/ 	.short	0x0002
        /*001a*/ 	.short	0x0064
        /*001c*/ 	.short	0x0082
	.zero		2


//--------------------- .nv.info                  --------------------------
	.section	.nv.info,"",@"SHT_CUDA_INFO"
	.align	4


	//----- nvinfo : EIATTR_REGCOUNT
	.align		4
        /*0000*/ 	.byte	0x04, 0x2f
        /*0002*/ 	.short	(.L_1 - .L_0)
	.align		4
.L_0:
        /*0004*/ 	.word	index@(_Z6atomiciPd)
        /*0008*/ 	.word	0x0000000a


	//----- nvinfo : EIATTR_FRAME_SIZE
	.align		4
.L_1:
        /*000c*/ 	.byte	0x04, 0x11
        /*000e*/ 	.short	(.L_3 - .L_2)
	.align		4
.L_2:
        /*0010*/ 	.word	index@(_Z6atomiciPd)
        /*0014*/ 	.word	0x00000000


	//----- nvinfo : EIATTR_MIN_STACK_SIZE
	.align		4
.L_3:
        /*0018*/ 	.byte	0x04, 0x12
        /*001a*/ 	.short	(.L_5 - .L_4)
	.align		4
.L_4:
        /*001c*/ 	.word	index@(_Z6atomiciPd)
        /*0020*/ 	.word	0x00000000
.L_5:


//--------------------- .nv.compat                --------------------------
	.section	.nv.compat,"",@"SHT_CUDA_COMPAT_INFO"
	.align	4
        /*0000*/ 	.byte	0x02, 0x09, 0x00, 0x00, 0x02, 0x02, 0x01, 0x00, 0x02, 0x05, 0x05, 0x00, 0x03, 0x07, 0x01, 0x01
        /*0010*/ 	.byte	0x02, 0x03, 0x00, 0x00, 0x02, 0x06, 0x01, 0x00, 0x04, 0x0b, 0x08, 0x00, 0x01, 0x00, 0x00, 0x00
        /*0020*/ 	.byte	0x00, 0x00, 0x00, 0x00


//--------------------- .nv.info._Z6atomiciPd     --------------------------
	.section	.nv.info._Z6atomiciPd,"",@"SHT_CUDA_INFO"
	.sectionflags	@""
	.align	4


	//----- nvinfo : EIATTR_CUDA_API_VERSION
	.align		4
        /*0000*/ 	.byte	0x04, 0x37
        /*0002*/ 	.short	(.L_7 - .L_6)
.L_6:
        /*0004*/ 	.word	0x00000082


	//----- nvinfo : EIATTR_KPARAM_INFO
	.align		4
.L_7:
        /*0008*/ 	.byte	0x04, 0x17
        /*000a*/ 	.short	(.L_9 - .L_8)
.L_8:
        /*000c*/ 	.word	0x00000000
        /*0010*/ 	.short	0x0001
        /*0012*/ 	.short	0x0008
        /*0014*/ 	.byte	0x00, 0xf5, 0x21, 0x00


	//----- nvinfo : EIATTR_KPARAM_INFO
	.align		4
.L_9:
        /*0018*/ 	.byte	0x04, 0x17
        /*001a*/ 	.short	(.L_11 - .L_10)
.L_10:
        /*001c*/ 	.word	0x00000000
        /*0020*/ 	.short	0x0000
        /*0022*/ 	.short	0x0000
        /*0024*/ 	.byte	0x00, 0xf0, 0x11, 0x00


	//----- nvinfo : EIATTR_SPARSE_MMA_MASK
	.align		4
.L_11:
        /*0028*/ 	.byte	0x03, 0x50
        /*002a*/ 	.short	0x0000


	//----- nvinfo : EIATTR_MAXREG_COUNT
	.align		4
        /*002c*/ 	.byte	0x03, 0x1b
        /*002e*/ 	.short	0x00ff


	//----- nvinfo : EIATTR_MERCURY_ISA_VERSION
	.align		4
        /*0030*/ 	.byte	0x03, 0x5f
        /*0032*/ 	.short	0x0101


	//----- nvinfo : EIATTR_VRC_CTA_INIT_COUNT
	.align		4
        /*0034*/ 	.byte	0x02, 0x4a
	.zero		1
	.zero		1


	//----- nvinfo : EIATTR_EXIT_INSTR_OFFSETS
	.align		4
        /*0038*/ 	.byte	0x04, 0x1c
        /*003a*/ 	.short	(.L_13 - .L_12)


	//   ....[0]....
.L_12:
        /*003c*/ 	.word	0x000000c0


	//----- nvinfo : EIATTR_CRS_STACK_SIZE
	.align		4
.L_13:
        /*0040*/ 	.byte	0x04, 0x1e
        /*0042*/ 	.short	(.L_15 - .L_14)
.L_14:
        /*0044*/ 	.word	0x00000000


	//----- nvinfo : EIATTR_CBANK_PARAM_SIZE
	.align		4
.L_15:
        /*0048*/ 	.byte	0x03, 0x19
        /*004a*/ 	.short	0x0010


	//----- nvinfo : EIATTR_PARAM_CBANK
	.align		4
        /*004c*/ 	.byte	0x04, 0x0a
        /*004e*/ 	.short	(.L_17 - .L_16)
	.align		4
.L_16:
        /*0050*/ 	.word	index@(.nv.constant0._Z6atomiciPd)
        /*0054*/ 	.short	0x0380
        /*0056*/ 	.short	0x0010


	//----- nvinfo : EIATTR_SW_WAR
	.align		4
.L_17:
        /*0058*/ 	.byte	0x04, 0x36
        /*005a*/ 	.short	(.L_19 - .L_18)
.L_18:
        /*005c*/ 	.word	0x00000008
.L_19:


//--------------------- .nv.callgraph             --------------------------
	.section	.nv.callgraph,"",@"SHT_CUDA_CALLGRAPH"
	.align	4
	.sectionentsize	8
	.align		4
        /*0000*/ 	.word	0x00000000
	.align		4
        /*0004*/ 	.word	0xffffffff
	.align		4
        /*0008*/ 	.word	0x00000000
	.align		4
        /*000c*/ 	.word	0xfffffffe
	.align		4
        /*0010*/ 	.word	0x00000000
	.align		4
        /*0014*/ 	.word	0xfffffffd
	.align		4
        /*0018*/ 	.word	0x00000000
	.align		4
        /*001c*/ 	.word	0xfffffffc


//--------------------- .text._Z6atomiciPd        --------------------------
	.section	.text._Z6atomiciPd,"ax",@progbits
	.align	128
        .global         _Z6atomiciPd
        .type           _Z6atomiciPd,@function
        .size           _Z6atomiciPd,(.L_x_2 - _Z6atomiciPd)
        .other          _Z6atomiciPd,@"STO_CUDA_ENTRY STV_DEFAULT"
_Z6atomiciPd:
.text._Z6atomiciPd:
[----:B------:R-:W-:Y:S08]  /*0000*/  LDC R1, c[0x0][0x37c] ;  /* 0x0000df00ff017b82 */ /* 0x000ff00000000800 */
[----:B------:R-:W0:Y:S01]  /*0010*/  LDC.64 R2, c[0x0][0x388] ;  /* 0x0000e200ff027b82 */ /* 0x000e220000000a00 */
[----:B------:R-:W0:Y:S02]  /*0020*/  LDCU.64 UR4, c[0x0][0x358] ;  /* 0x00006b00ff0477ac */ /* 0x000e240008000a00 */
[----:B0-----:R0:W5:Y:S02]  /*0030*/  LDG.E.64 R4, desc[UR4][R2.64] ;  /* 0x0000000402047981 */ /* 0x001164000c1e1b00 */
.L_x_0:
[----:B-----5:R-:W-:Y:S01]  /*0040*/  DADD R6, R4, 1 ;  /* 0x3ff0000004067429 */ /* 0x020fe20000000000 */
[----:B------:R-:W-:Y:S09]  /*0050*/  YIELD ;  /* 0x0000000000007946 */ /* 0x000ff20003800000 */
[----:B------:R-:W2:Y:S02]  /*0060*/  ATOMG.E.CAS.64.STRONG.GPU PT, R6, [R2], R4, R6 ;  /* 0x00000004020673a9 */ /* 0x000ea400001ee506 */
[----:B--2---:R-:W-:Y:S01]  /*0070*/  ISETP.NE.U32.AND P0, PT, R4, R6, PT ;  /* 0x000000060400720c */ /* 0x004fe20003f05070 */
[----:B------:R-:W-:-:S03]  /*0080*/  IMAD.MOV.U32 R4, RZ, RZ, R6 ;  /* 0x000000ffff047224 */ /* 0x000fc600078e0006 */
[----:B------:R-:W-:Y:S01]  /*0090*/  ISETP.NE.AND.EX P0, PT, R5, R7, PT, P0 ;  /* 0x000000070500720c */ /* 0x000fe20003f05300 */
[----:B------:R-:W-:-:S12]  /*00a0*/  IMAD.MOV.U32 R5, RZ, RZ, R7 ;  /* 0x000000ffff057224 */ /* 0x000fd800078e0007 */
[----:B------:R-:W-:Y:S05]  /*00b0*/  @P0 BRA `(.L_x_0) ;  /* 0xfffffffc00e00947 */ /* 0x000fea000383ffff */
[----:B------:R-:W-:Y:S05]  /*00c0*/  EXIT ;  /* 0x000000000000794d */ /* 0x000fea0003800000 */
.L_x_1:
[----:B------:R-:W-:-:S00]  /*00d0*/  BRA `(.L_x_1) ;  /* 0xfffffffc00fc7947 */ /* 0x000fc0000383ffff */
[----:B------:R-:W-:-:S00]  /*00e0*/  NOP ;  /* 0x0000000000007918 */ /* 0x000fc00000000000 */
        /* <DEDUP_REMOVED lines=9> */
.L_x_2:


//--------------------- .nv.shared.reserved.0     --------------------------
	.section	.nv.shared.reserved.0,"aw",@nobits
	.weak		__nv_reservedSMEM_offset_0_alias
	.size		__nv_reservedSMEM_offset_0_alias, 0, 64
	.other		__nv_reservedSMEM_offset_0_alias,@"STO_CUDA_RESERVED_SHARED STV_DEFAULT"
__nv_reservedSMEM_offset_0_alias:
	.zero		0
	.zero		64


//--------------------- .nv.constant0._Z6atomiciPd --------------------------
	.section	.nv.constant0._Z6atomiciPd,"a",@progbits
	.sectionflags	@""
	.align	4
.nv.constant0._Z6atomiciPd:
	.zero		912


//--------------------- SYMBOLS --------------------------

	.type		.nv.reservedSmem.offset0,@object
	.size		.nv.reservedSmem.offset0,0x4
